	.headerflags	@"EF_CUDA_TEXMODE_UNIFIED EF_CUDA_64BIT_ADDRESS EF_CUDA_ACCELERATORS EF_CUDA_SM90 EF_CUDA_VIRTUAL_SM(EF_CUDA_SM90)"
	.elftype	@"ET_EXEC"


//--------------------- .nv.info                  --------------------------
	.section	.nv.info,"",@"SHT_CUDA_INFO"
	.align	4


	//----- nvinfo : EIATTR_REGCOUNT
	.align		4
        /*0000*/ 	.byte	0x04, 0x2f
        /*0002*/ 	.short	(.L_1 - .L_0)
	.align		4
.L_0:
        /*0004*/ 	.word	index@(triton_poi_fused_convolution_8)
        /*0008*/ 	.word	0x0000001f


	//----- nvinfo : EIATTR_MIN_STACK_SIZE
	.align		4
.L_1:
        /*000c*/ 	.byte	0x04, 0x12
        /*000e*/ 	.short	(.L_3 - .L_2)
	.align		4
.L_2:
        /*0010*/ 	.word	index@(triton_poi_fused_convolution_8)
        /*0014*/ 	.word	0x00000000


	//----- nvinfo : EIATTR_FRAME_SIZE
	.align		4
.L_3:
        /*0018*/ 	.byte	0x04, 0x11
        /*001a*/ 	.short	(.L_5 - .L_4)
	.align		4
.L_4:
        /*001c*/ 	.word	index@(triton_poi_fused_convolution_8)
        /*0020*/ 	.word	0x00000000


	//----- nvinfo : EIATTR_MIN_STACK_SIZE
	.align		4
.L_5:
        /*0024*/ 	.byte	0x04, 0x12
        /*0026*/ 	.short	(.L_7 - .L_6)
	.align		4
.L_6:
        /*0028*/ 	.word	index@(triton_poi_fused_convolution_8)
        /*002c*/ 	.word	0x00000000
.L_7:


//--------------------- .nv.info.triton_poi_fused_convolution_8 --------------------------
	.section	.nv.info.triton_poi_fused_convolution_8,"",@"SHT_CUDA_INFO"
	.sectionflags	@""
	.align	4


	//----- nvinfo : EIATTR_CUDA_API_VERSION
	.align		4
        /*0000*/ 	.byte	0x04, 0x37
        /*0002*/ 	.short	(.L_9 - .L_8)
.L_8:
        /*0004*/ 	.word	0x0000007c


	//----- nvinfo : EIATTR_KPARAM_INFO
	.align		4
.L_9:
        /*0008*/ 	.byte	0x04, 0x17
        /*000a*/ 	.short	(.L_11 - .L_10)
.L_10:
        /*000c*/ 	.word	0x00000000
        /*0010*/ 	.short	0x0003
        /*0012*/ 	.short	0x0014
        /*0014*/ 	.byte	0x00, 0xf0, 0x11, 0x00


	//----- nvinfo : EIATTR_KPARAM_INFO
	.align		4
.L_11:
        /*0018*/ 	.byte	0x04, 0x17
        /*001a*/ 	.short	(.L_13 - .L_12)
.L_12:
        /*001c*/ 	.word	0x00000000
        /*0020*/ 	.short	0x0002
        /*0022*/ 	.short	0x0010
        /*0024*/ 	.byte	0x00, 0xf0, 0x11, 0x00


	//----- nvinfo : EIATTR_KPARAM_INFO
	.align		4
.L_13:
        /*0028*/ 	.byte	0x04, 0x17
        /*002a*/ 	.short	(.L_15 - .L_14)
.L_14:
        /*002c*/ 	.word	0x00000000
        /*0030*/ 	.short	0x0001
        /*0032*/ 	.short	0x0008
        /*0034*/ 	.byte	0x00, 0xf4, 0x21, 0x00


	//----- nvinfo : EIATTR_KPARAM_INFO
	.align		4
.L_15:
        /*0038*/ 	.byte	0x04, 0x17
        /*003a*/ 	.short	(.L_17 - .L_16)
.L_16:
        /*003c*/ 	.word	0x00000000
        /*0040*/ 	.short	0x0000
        /*0042*/ 	.short	0x0000
        /*0044*/ 	.byte	0x00, 0xf4, 0x21, 0x00


	//----- nvinfo : EIATTR_SPARSE_MMA_MASK
	.align		4
.L_17:
        /*0048*/ 	.byte	0x03, 0x50
        /*004a*/ 	.short	0x0000


	//----- nvinfo : EIATTR_MAXREG_COUNT
	.align		4
        /*004c*/ 	.byte	0x03, 0x1b
        /*004e*/ 	.short	0x00ff


	//----- nvinfo : EIATTR_EXIT_INSTR_OFFSETS
	.align		4
        /*0050*/ 	.byte	0x04, 0x1c
        /*0052*/ 	.short	(.L_19 - .L_18)


	//   ....[0]....
.L_18:
        /*0054*/ 	.word	0x000005e0


	//   ....[1]....
        /*0058*/ 	.word	0x00000630


	//----- nvinfo : EIATTR_REQNTID
	.align		4
.L_19:
        /*005c*/ 	.byte	0x04, 0x10
        /*005e*/ 	.short	(.L_21 - .L_20)
.L_20:
        /*0060*/ 	.word	0x00000080
        /*0064*/ 	.word	0x00000001
        /*0068*/ 	.word	0x00000001


	//----- nvinfo : EIATTR_CBANK_PARAM_SIZE
	.align		4
.L_21:
        /*006c*/ 	.byte	0x03, 0x19
        /*006e*/ 	.short	0x0018


	//----- nvinfo : EIATTR_PARAM_CBANK
	.align		4
        /*0070*/ 	.byte	0x04, 0x0a
        /*0072*/ 	.short	(.L_23 - .L_22)
	.align		4
.L_22:
        /*0074*/ 	.word	index@(.nv.constant0.triton_poi_fused_convolution_8)
        /*0078*/ 	.short	0x0210
        /*007a*/ 	.short	0x0018


	//----- nvinfo : EIATTR_SW_WAR
	.align		4
.L_23:
        /*007c*/ 	.byte	0x04, 0x36
        /*007e*/ 	.short	(.L_25 - .L_24)
.L_24:
        /*0080*/ 	.word	0x00000008
.L_25:


//--------------------- .nv.callgraph             --------------------------
	.section	.nv.callgraph,"",@"SHT_CUDA_CALLGRAPH"
	.align	4
	.sectionentsize	8
	.align		4
        /*0000*/ 	.word	0x00000000
	.align		4
        /*0004*/ 	.word	0xffffffff
	.align		4
        /*0008*/ 	.word	0x00000000
	.align		4
        /*000c*/ 	.word	0xfffffffe
	.align		4
        /*0010*/ 	.word	0x00000000
	.align		4
        /*0014*/ 	.word	0xfffffffd
	.align		4
        /*0018*/ 	.word	0x00000000
	.align		4
        /*001c*/ 	.word	0xfffffffc


//--------------------- .text.triton_poi_fused_convolution_8 --------------------------
	.section	.text.triton_poi_fused_convolution_8,"ax",@progbits
	.sectionflags	@"SHF_BARRIERS=1"
	.align	128
        .global         triton_poi_fused_convolution_8
        .type           triton_poi_fused_convolution_8,@function
        .size           triton_poi_fused_convolution_8,(.L_x_1 - triton_poi_fused_convolution_8)
        .other          triton_poi_fused_convolution_8,@"STO_CUDA_ENTRY STV_DEFAULT"
triton_poi_fused_convolution_8:
.text.triton_poi_fused_convolution_8:
[----:B------:R-:W0:Y:S01]  /*0000*/  LDC R1, c[0x0][0x28] ;  /* 0x00000a00ff017b82 */ /* 0x000e220000000800 */
[----:B------:R-:W1:Y:S07]  /*0010*/  S2R R0, SR_CTAID.X ;  /* 0x0000000000007919 */ /* 0x000e6e0000002500 */
[----:B------:R-:W2:Y:S01]  /*0020*/  LDC.64 R14, c[0x0][0x210] ;  /* 0x00008400ff0e7b82 */ /* 0x000ea20000000a00 */
[----:B------:R-:W-:Y:S01]  /*0030*/  IMAD.MOV.U32 R19, RZ, RZ, RZ ;  /* 0x000000ffff137224 */ /* 0x000fe200078e00ff */
[----:B------:R-:W-:Y:S01]  /*0040*/  ULDC.64 UR6, c[0x0][0x208] ;  /* 0x0000820000067ab9 */ /* 0x000fe20000000a00 */
[----:B------:R-:W3:Y:S01]  /*0050*/  S2R R21, SR_TID.X ;  /* 0x0000000000157919 */ /* 0x000ee20000002100 */
[----:B------:R-:W4:Y:S01]  /*0060*/  S2R R18, SR_CTAID.Y ;  /* 0x0000000000127919 */ /* 0x000f220000002600 */
[----:B------:R-:W-:-:S02]  /*0070*/  IMAD.MOV.U32 R20, RZ, RZ, RZ ;  /* 0x000000ffff147224 */ /* 0x000fc400078e00ff */
[----:B-1----:R-:W-:Y:S01]  /*0080*/  IMAD.SHL.U32 R0, R0, 0x10, RZ ;  /* 0x0000001000007824 */ /* 0x002fe200078e00ff */
[----:B---3--:R-:W-:-:S04]  /*0090*/  SHF.R.U32.HI R17, RZ, 0x4, R21 ;  /* 0x00000004ff117819 */ /* 0x008fc80000011615 */
[----:B------:R-:W-:Y:S01]  /*00a0*/  LOP3.LUT R6, R0, 0xf, R21, 0xf8, !PT ;  /* 0x0000000f00067812 */ /* 0x000fe200078ef815 */
[----:B----4-:R-:W-:Y:S01]  /*00b0*/  IMAD.SHL.U32 R16, R18, 0x40, RZ ;  /* 0x0000004012107824 */ /* 0x010fe200078e00ff */
[----:B------:R-:W-:Y:S02]  /*00c0*/  SGXT.U32 R17, R17, 0x3 ;  /* 0x000000031111781a */ /* 0x000fe40000000000 */
[----:B------:R-:W-:Y:S02]  /*00d0*/  ISETP.GE.AND P0, PT, R6, 0x9, PT ;  /* 0x000000090600780c */ /* 0x000fe40003f06270 */
[----:B------:R-:W-:Y:S02]  /*00e0*/  LOP3.LUT R2, R16, R17, RZ, 0xfc, !PT ;  /* 0x0000001110027212 */ /* 0x000fe400078efcff */
[----:B------:R-:W-:Y:S02]  /*00f0*/  LOP3.LUT R3, R16, 0x8, R17, 0xfe, !PT ;  /* 0x0000000810037812 */ /* 0x000fe400078efe11 */
[----:B------:R-:W-:Y:S01]  /*0100*/  LOP3.LUT R4, R16, 0x10, R17, 0xfe, !PT ;  /* 0x0000001010047812 */ /* 0x000fe200078efe11 */
[--C-:B------:R-:W-:Y:S01]  /*0110*/  IMAD R27, R2, 0x9, R6.reuse ;  /* 0x00000009021b7824 */ /* 0x100fe200078e0206 */
        /* <DEDUP_REMOVED lines=9> */
[----:B------:R-:W-:-:S02]  /*01b0*/  IMAD R11, R11, 0x9, R6 ;  /* 0x000000090b0b7824 */ /* 0x000fc400078e0206 */
[--C-:B------:R-:W-:Y:S02]  /*01c0*/  IMAD R13, R13, 0x9, R6.reuse ;  /* 0x000000090d0d7824 */ /* 0x100fe400078e0206 */
[----:B------:R-:W-:Y:S02]  /*01d0*/  IMAD R23, R23, 0x9, R6 ;  /* 0x0000000917177824 */ /* 0x000fe400078e0206 */
[----:B--2---:R-:W-:-:S04]  /*01e0*/  IMAD.WIDE R26, R27, 0x4, R14 ;  /* 0x000000041b1a7825 */ /* 0x004fc800078e020e */
[--C-:B------:R-:W-:Y:S01]  /*01f0*/  IMAD.WIDE R2, R3, 0x4, R14.reuse ;  /* 0x0000000403027825 */ /* 0x100fe200078e020e */
[----:B------:R1:W2:Y:S01]  /*0200*/  @!P0 LDG.E.EL R19, desc[UR6][R26.64] ;  /* 0x000000061a138981 */ /* 0x0002a2000c2e1900 */
[----:B------:R-:W-:Y:S02]  /*0210*/  CS2R R24, SRZ ;  /* 0x0000000000187805 */ /* 0x000fe4000001ff00 */
[--C-:B------:R-:W-:Y:S01]  /*0220*/  IMAD.WIDE R4, R5, 0x4, R14.reuse ;  /* 0x0000000405047825 */ /* 0x100fe200078e020e */
[----:B------:R3:W4:Y:S03]  /*0230*/  @!P0 LDG.E.EL R20, desc[UR6][R2.64] ;  /* 0x0000000602148981 */ /* 0x000726000c2e1900 */
[----:B------:R-:W-:-:S04]  /*0240*/  IMAD.WIDE R6, R7, 0x4, R14 ;  /* 0x0000000407067825 */ /* 0x000fc800078e020e */
[----:B------:R-:W-:-:S04]  /*0250*/  IMAD.WIDE R8, R9, 0x4, R14 ;  /* 0x0000000409087825 */ /* 0x000fc800078e020e */
[----:B------:R-:W-:-:S04]  /*0260*/  IMAD.WIDE R10, R11, 0x4, R14 ;  /* 0x000000040b0a7825 */ /* 0x000fc800078e020e */
[--C-:B------:R-:W-:Y:S01]  /*0270*/  IMAD.WIDE R12, R13, 0x4, R14.reuse ;  /* 0x000000040d0c7825 */ /* 0x100fe200078e020e */
[----:B-1----:R-:W-:Y:S01]  /*0280*/  CS2R R26, SRZ ;  /* 0x00000000001a7805 */ /* 0x002fe2000001ff00 */
[----:B------:R-:W5:Y:S02]  /*0290*/  @!P0 LDG.E.EL R24, desc[UR6][R6.64] ;  /* 0x0000000606188981 */ /* 0x000f64000c2e1900 */
[----:B------:R-:W-:Y:S01]  /*02a0*/  IMAD.WIDE R14, R23, 0x4, R14 ;  /* 0x00000004170e7825 */ /* 0x000fe200078e020e */
[----:B------:R-:W-:Y:S01]  /*02b0*/  HFMA2.MMA R23, -RZ, RZ, 0, 0 ;  /* 0x00000000ff177435 */ /* 0x000fe200000001ff */
[----:B------:R-:W5:Y:S02]  /*02c0*/  @!P0 LDG.E.EL R25, desc[UR6][R10.64] ;  /* 0x000000060a198981 */ /* 0x000f64000c2e1900 */
[----:B------:R-:W-:Y:S02]  /*02d0*/  IMAD.MOV.U32 R22, RZ, RZ, RZ ;  /* 0x000000ffff167224 */ /* 0x000fe400078e00ff */
[----:B------:R-:W5:Y:S04]  /*02e0*/  @!P0 LDG.E.EL R27, desc[UR6][R12.64] ;  /* 0x000000060c1b8981 */ /* 0x000f68000c2e1900 */
[----:B------:R-:W5:Y:S04]  /*02f0*/  @!P0 LDG.E.EL R22, desc[UR6][R4.64] ;  /* 0x0000000604168981 */ /* 0x000f68000c2e1900 */
[----:B------:R1:W5:Y:S04]  /*0300*/  @!P0 LDG.E.EL R23, desc[UR6][R8.64] ;  /* 0x0000000608178981 */ /* 0x000368000c2e1900 */
[----:B------:R-:W5:Y:S01]  /*0310*/  @!P0 LDG.E.EL R26, desc[UR6][R14.64] ;  /* 0x000000060e1a8981 */ /* 0x000f62000c2e1900 */
[----:B------:R-:W1:Y:S01]  /*0320*/  S2UR UR5, SR_CgaCtaId ;  /* 0x00000000000579c3 */ /* 0x000e620000008800 */
[----:B---3--:R-:W-:Y:S01]  /*0330*/  IMAD.SHL.U32 R2, R21, 0x40, RZ ;  /* 0x0000004015027824 */ /* 0x008fe200078e00ff */
[----:B------:R-:W-:-:S04]  /*0340*/  UMOV UR4, 0x400 ;  /* 0x0000040000047882 */ /* 0x000fc80000000000 */
[----:B------:R-:W-:-:S04]  /*0350*/  LOP3.LUT R2, R2, 0x3c0, RZ, 0xc0, !PT ;  /* 0x000003c002027812 */ /* 0x000fc800078ec0ff */
[----:B------:R-:W-:Y:S01]  /*0360*/  LOP3.LUT R3, R2, R17, RZ, 0xfc, !PT ;  /* 0x0000001102037212 */ /* 0x000fe200078efcff */
[----:B01----:R-:W-:-:S06]  /*0370*/  UPRMT UR4, UR5, 0x654, UR4 ;  /* 0x0000065405047896 */ /* 0x003fcc0008000004 */
[----:B------:R-:W-:-:S05]  /*0380*/  LEA.HI R2, R2, UR4, RZ, 0x1e ;  /* 0x0000000402027c11 */ /* 0x000fca000f8ff0ff */
[----:B------:R-:W-:Y:S01]  /*0390*/  IMAD R28, R3, 0x4, R2 ;  /* 0x00000004031c7824 */ /* 0x000fe200078e0202 */
[C---:B------:R-:W-:Y:S01]  /*03a0*/  LOP3.LUT R2, R21.reuse, 0x70, RZ, 0xc0, !PT ;  /* 0x0000007015027812 */ /* 0x040fe200078ec0ff */
[----:B------:R-:W-:-:S03]  /*03b0*/  IMAD.SHL.U32 R21, R21, 0x4, RZ ;  /* 0x0000000415157824 */ /* 0x000fc600078e00ff */
[----:B------:R-:W-:Y:S02]  /*03c0*/  IADD3 R3, R2, UR4, RZ ;  /* 0x0000000402037c10 */ /* 0x000fe4000fffe0ff */
[----:B------:R-:W-:-:S05]  /*03d0*/  LOP3.LUT R8, R21, 0x1fc, RZ, 0xc0, !PT ;  /* 0x000001fc15087812 */ /* 0x000fca00078ec0ff */
[----:B------:R-:W-:Y:S01]  /*03e0*/  IMAD R4, R8, 0x4, R3 ;  /* 0x0000000408047824 */ /* 0x000fe200078e0203 */
[----:B------:R-:W-:Y:S02]  /*03f0*/  SHF.R.S32.HI R3, RZ, 0x19, R18 ;  /* 0x00000019ff037819 */ /* 0x000fe40000011412 */
[----:B------:R-:W-:Y:S02]  /*0400*/  LOP3.LUT R16, R16, 0x3c, R21, 0xf8, !PT ;  /* 0x0000003c10107812 */ /* 0x000fe400078ef815 */
[----:B------:R-:W-:-:S04]  /*0410*/  SGXT R3, R3, 0x1 ;  /* 0x000000010303781a */ /* 0x000fc80000000200 */
[----:B------:R-:W-:Y:S02]  /*0420*/  LEA.HI R9, R3, R16, RZ, 0x7 ;  /* 0x0000001003097211 */ /* 0x000fe400078f38ff */
[----:B------:R-:W0:Y:S02]  /*0430*/  LDC.64 R2, c[0x0][0x218] ;  /* 0x00008600ff027b82 */ /* 0x000e240000000a00 */
[----:B------:R-:W-:Y:S02]  /*0440*/  LOP3.LUT R11, R9, 0xffffff80, RZ, 0xc0, !PT ;  /* 0xffffff80090b7812 */ /* 0x000fe400078ec0ff */
[----:B------:R-:W-:Y:S02]  /*0450*/  SHF.R.S32.HI R10, RZ, 0x7, R9 ;  /* 0x00000007ff0a7819 */ /* 0x000fe40000011409 */
[----:B------:R-:W-:Y:S01]  /*0460*/  LOP3.LUT R9, R0, R17, RZ, 0xfc, !PT ;  /* 0x0000001100097212 */ /* 0x000fe200078efcff */
[----:B------:R-:W-:Y:S01]  /*0470*/  IMAD.IADD R11, R16, 0x1, -R11 ;  /* 0x00000001100b7824 */ /* 0x000fe200078e0a0b */
[----:B------:R-:W-:-:S02]  /*0480*/  LOP3.LUT R0, R0, 0x8, R17, 0xfe, !PT ;  /* 0x0000000800007812 */ /* 0x000fc400078efe11 */
[----:B------:R-:W-:Y:S01]  /*0490*/  LOP3.LUT R13, R8, 0x200, RZ, 0xfc, !PT ;  /* 0x00000200080d7812 */ /* 0x000fe200078efcff */
[----:B------:R-:W-:Y:S01]  /*04a0*/  IMAD R12, R10, 0x480, R11 ;  /* 0x000004800a0c7824 */ /* 0x000fe200078e020b */
[C---:B------:R-:W-:Y:S02]  /*04b0*/  ISETP.GE.AND P1, PT, R9.reuse, 0x9, PT ;  /* 0x000000090900780c */ /* 0x040fe40003f26270 */
[----:B------:R-:W-:Y:S01]  /*04c0*/  ISETP.GE.AND P0, PT, R0, 0x9, PT ;  /* 0x000000090000780c */ /* 0x000fe20003f06270 */
[----:B------:R-:W-:Y:S01]  /*04d0*/  IMAD R11, R9, 0x80, R12 ;  /* 0x00000080090b7824 */ /* 0x000fe200078e020c */
[----:B------:R-:W-:-:S04]  /*04e0*/  SHF.R.U32.HI R13, RZ, 0x2, R13 ;  /* 0x00000002ff0d7819 */ /* 0x000fc8000001160d */
[----:B------:R-:W-:Y:S01]  /*04f0*/  LOP3.LUT R13, R13, 0xf0, RZ, 0xc0, !PT ;  /* 0x000000f00d0d7812 */ /* 0x000fe200078ec0ff */
[----:B0-----:R-:W-:-:S03]  /*0500*/  IMAD.WIDE R10, R11, 0x4, R2 ;  /* 0x000000040b0a7825 */ /* 0x001fc600078e0202 */
[----:B------:R-:W-:-:S05]  /*0510*/  IADD3 R13, R13, UR4, RZ ;  /* 0x000000040d0d7c10 */ /* 0x000fca000fffe0ff */
[----:B------:R-:W-:Y:S01]  /*0520*/  IMAD R13, R8, 0x4, R13 ;  /* 0x00000004080d7824 */ /* 0x000fe200078e020d */
[----:B--2---:R-:W-:Y:S04]  /*0530*/  STS [R28], R19 ;  /* 0x000000131c007388 */ /* 0x004fe80000000800 */
[----:B----4-:R-:W-:Y:S04]  /*0540*/  STS [R28+0x20], R20 ;  /* 0x000020141c007388 */ /* 0x010fe80000000800 */
[----:B-----5:R-:W-:Y:S04]  /*0550*/  STS [R28+0x60], R24 ;  /* 0x000060181c007388 */ /* 0x020fe80000000800 */
[----:B------:R-:W-:Y:S04]  /*0560*/  STS [R28+0xa0], R25 ;  /* 0x0000a0191c007388 */ /* 0x000fe80000000800 */
[----:B------:R-:W-:Y:S04]  /*0570*/  STS [R28+0xc0], R27 ;  /* 0x0000c01b1c007388 */ /* 0x000fe80000000800 */
[----:B------:R-:W-:Y:S04]  /*0580*/  STS [R28+0x40], R22 ;  /* 0x000040161c007388 */ /* 0x000fe80000000800 */
[----:B------:R-:W-:Y:S04]  /*0590*/  STS [R28+0x80], R23 ;  /* 0x000080171c007388 */ /* 0x000fe80000000800 */
[----:B------:R-:W-:Y:S01]  /*05a0*/  STS [R28+0xe0], R26 ;  /* 0x0000e01a1c007388 */ /* 0x000fe20000000800 */
[----:B------:R-:W-:Y:S06]  /*05b0*/  BAR.SYNC.DEFER_BLOCKING 0x0 ;  /* 0x0000000000007b1d */ /* 0x000fec0000010000 */
[----:B------:R-:W0:Y:S04]  /*05c0*/  LDS.128 R4, [R4] ;  /* 0x0000000004047984 */ /* 0x000e280000000c00 */
[----:B0-----:R0:W-:Y:S02]  /*05d0*/  @!P1 STG.E.128 desc[UR6][R10.64], R4 ;  /* 0x000000040a009986 */ /* 0x0011e4000c101d06 */
[----:B0-----:R-:W-:Y:S05]  /*05e0*/  @P0 EXIT ;  /* 0x000000000000094d */ /* 0x001fea0003800000 */
[----:B0-----:R-:W0:Y:S01]  /*05f0*/  LDS.128 R8, [R13+0x800] ;  /* 0x000800000d087984 */ /* 0x001e220000000c00 */
[----:B------:R-:W-:-:S04]  /*0600*/  IMAD R5, R0, 0x80, R12 ;  /* 0x0000008000057824 */ /* 0x000fc800078e020c */
[----:B------:R-:W-:-:S05]  /*0610*/  IMAD.WIDE R2, R5, 0x4, R2 ;  /* 0x0000000405027825 */ /* 0x000fca00078e0202 */
[----:B0-----:R-:W-:Y:S01]  /*0620*/  STG.E.128 desc[UR6][R2.64], R8 ;  /* 0x0000000802007986 */ /* 0x001fe2000c101d06 */
[----:B------:R-:W-:Y:S05]  /*0630*/  EXIT ;  /* 0x000000000000794d */ /* 0x000fea0003800000 */
.L_x_0:
[----:B------:R-:W-:-:S00]  /*0640*/  BRA `(.L_x_0) ;  /* 0xfffffffc00fc7947 */ /* 0x000fc0000383ffff */
[----:B------:R-:W-:-:S00]  /*0650*/  NOP ;  /* 0x0000000000007918 */ /* 0x000fc00000000000 */
        /* <DEDUP_REMOVED lines=10> */
.L_x_1:


//--------------------- .nv.shared.triton_poi_fused_convolution_8 --------------------------
	.section	.nv.shared.triton_poi_fused_convolution_8,"aw",@nobits
	.sectionflags	@""
	.align	16
	.zero		1024


//--------------------- .nv.constant0.triton_poi_fused_convolution_8 --------------------------
	.section	.nv.constant0.triton_poi_fused_convolution_8,"a",@progbits
	.sectionflags	@""
	.align	4
.nv.constant0.triton_poi_fused_convolution_8:
	.zero		552
